//
// Generated by NVIDIA NVVM Compiler
//
// Compiler Build ID: CL-36424714
// Cuda compilation tools, release 13.0, V13.0.88
// Based on NVVM 20.0.0
//

.version 9.0
.target sm_100
.address_size 64

	// .globl	_Z4funcPiS_S_

.visible .entry _Z4funcPiS_S_(
	.param .u64 .ptr .align 1 _Z4funcPiS_S__param_0,
	.param .u64 .ptr .align 1 _Z4funcPiS_S__param_1,
	.param .u64 .ptr .align 1 _Z4funcPiS_S__param_2
)
{
	.reg .b32 	%r<8>;
	.reg .b64 	%rd<11>;

	ld.param.u64 	%rd1, [_Z4funcPiS_S__param_0];
	ld.param.u64 	%rd2, [_Z4funcPiS_S__param_1];
	ld.param.u64 	%rd3, [_Z4funcPiS_S__param_2];
	cvta.to.global.u64 	%rd4, %rd3;
	cvta.to.global.u64 	%rd5, %rd2;
	cvta.to.global.u64 	%rd6, %rd1;
	mov.u32 	%r1, %ctaid.x;
	mov.u32 	%r2, %ntid.x;
	mov.u32 	%r3, %tid.x;
	mad.lo.s32 	%r4, %r1, %r2, %r3;
	mul.wide.s32 	%rd7, %r4, 4;
	add.s64 	%rd8, %rd6, %rd7;
	ld.global.u32 	%r5, [%rd8];
	add.s64 	%rd9, %rd5, %rd7;
	ld.global.u32 	%r6, [%rd9];
	add.s32 	%r7, %r6, %r5;
	add.s64 	%rd10, %rd4, %rd7;
	st.global.u32 	[%rd10], %r7;
	ret;

}


// ===== COMPILED SASS (sm_100) =====

	.target	sm_100

	.elftype	@"ET_EXEC"


//--------------------- .note.nv.tkinfo           --------------------------
	.section	.note.nv.tkinfo,"",@"SHT_NOTE"
	.sectionflags	@"SHF_NOTE_NV_TKINFO"
	.tkinfo
        /*0018*/ 	.word	0x00000002
        /*0030*/ 	.string	""
        /*0030*/ 	.string	"ptxas"
        /*0030*/ 	.string	"Cuda compilation tools, release 13.0, V13.0.88"
        /*0030*/ 	.string	"Build cuda_13.0.r13.0/compiler.36424714_0"
        /*0030*/ 	.string	"-arch sm_100 -m 64 "



//--------------------- .note.nv.cuinfo           --------------------------
	.section	.note.nv.cuinfo,"",@"SHT_NOTE"
	.sectionflags	@"SHF_NOTE_NV_CUINFO"
        /*0018*/ 	.short	0x0002
        /*001a*/ 	.short	0x0064
        /*001c*/ 	.short	0x0082
	.zero		2


//--------------------- .nv.info                  --------------------------
	.section	.nv.info,"",@"SHT_CUDA_INFO"
	.align	4


	//----- nvinfo : EIATTR_REGCOUNT
	.align		4
        /*0000*/ 	.byte	0x04, 0x2f
        /*0002*/ 	.short	(.L_1 - .L_0)
	.align		4
.L_0:
        /*0004*/ 	.word	index@(_Z4funcPiS_S_)
        /*0008*/ 	.word	0x0000000c


	//----- nvinfo : EIATTR_FRAME_SIZE
	.align		4
.L_1:
        /*000c*/ 	.byte	0x04, 0x11
        /*000e*/ 	.short	(.L_3 - .L_2)
	.align		4
.L_2:
        /*0010*/ 	.word	index@(_Z4funcPiS_S_)
        /*0014*/ 	.word	0x00000000


	//----- nvinfo : EIATTR_MIN_STACK_SIZE
	.align		4
.L_3:
        /*0018*/ 	.byte	0x04, 0x12
        /*001a*/ 	.short	(.L_5 - .L_4)
	.align		4
.L_4:
        /*001c*/ 	.word	index@(_Z4funcPiS_S_)
        /*0020*/ 	.word	0x00000000
.L_5:


//--------------------- .nv.compat                --------------------------
	.section	.nv.compat,"",@"SHT_CUDA_COMPAT_INFO"
	.align	4
        /*0000*/ 	.byte	0x02, 0x09, 0x00, 0x00, 0x02, 0x02, 0x01, 0x00, 0x02, 0x05, 0x05, 0x00, 0x03, 0x07, 0x01, 0x01
        /*0010*/ 	.byte	0x02, 0x03, 0x00, 0x00, 0x02, 0x06, 0x01, 0x00, 0x04, 0x0b, 0x08, 0x00, 0x09, 0x00, 0x00, 0x00
        /*0020*/ 	.byte	0x00, 0x00, 0x00, 0x00


//--------------------- .nv.info._Z4funcPiS_S_    --------------------------
	.section	.nv.info._Z4funcPiS_S_,"",@"SHT_CUDA_INFO"
	.sectionflags	@""
	.align	4


	//----- nvinfo : EIATTR_CUDA_API_VERSION
	.align		4
        /*0000*/ 	.byte	0x04, 0x37
        /*0002*/ 	.short	(.L_7 - .L_6)
.L_6:
        /*0004*/ 	.word	0x00000082


	//----- nvinfo : EIATTR_KPARAM_INFO
	.align		4
.L_7:
        /*0008*/ 	.byte	0x04, 0x17
        /*000a*/ 	.short	(.L_9 - .L_8)
.L_8:
        /*000c*/ 	.word	0x00000000
        /*0010*/ 	.short	0x0002
        /*0012*/ 	.short	0x0010
        /*0014*/ 	.byte	0x00, 0xf5, 0x21, 0x00


	//----- nvinfo : EIATTR_KPARAM_INFO
	.align		4
.L_9:
        /*0018*/ 	.byte	0x04, 0x17
        /*001a*/ 	.short	(.L_11 - .L_10)
.L_10:
        /*001c*/ 	.word	0x00000000
        /*0020*/ 	.short	0x0001
        /*0022*/ 	.short	0x0008
        /*0024*/ 	.byte	0x00, 0xf5, 0x21, 0x00


	//----- nvinfo : EIATTR_KPARAM_INFO
	.align		4
.L_11:
        /*0028*/ 	.byte	0x04, 0x17
        /*002a*/ 	.short	(.L_13 - .L_12)
.L_12:
        /*002c*/ 	.word	0x00000000
        /*0030*/ 	.short	0x0000
        /*0032*/ 	.short	0x0000
        /*0034*/ 	.byte	0x00, 0xf5, 0x21, 0x00


	//----- nvinfo : EIATTR_SPARSE_MMA_MASK
	.align		4
.L_13:
        /*0038*/ 	.byte	0x03, 0x50
        /*003a*/ 	.short	0x0000


	//----- nvinfo : EIATTR_MAXREG_COUNT
	.align		4
        /*003c*/ 	.byte	0x03, 0x1b
        /*003e*/ 	.short	0x00ff


	//----- nvinfo : EIATTR_MERCURY_ISA_VERSION
	.align		4
        /*0040*/ 	.byte	0x03, 0x5f
        /*0042*/ 	.short	0x0101


	//----- nvinfo : EIATTR_VRC_CTA_INIT_COUNT
	.align		4
        /*0044*/ 	.byte	0x02, 0x4a
	.zero		1
	.zero		1


	//----- nvinfo : EIATTR_EXIT_INSTR_OFFSETS
	.align		4
        /*0048*/ 	.byte	0x04, 0x1c
        /*004a*/ 	.short	(.L_15 - .L_14)


	//   ....[0]....
.L_14:
        /*004c*/ 	.word	0x00000100


	//----- nvinfo : EIATTR_CBANK_PARAM_SIZE
	.align		4
.L_15:
        /*0050*/ 	.byte	0x03, 0x19
        /*0052*/ 	.short	0x0018


	//----- nvinfo : EIATTR_PARAM_CBANK
	.align		4
        /*0054*/ 	.byte	0x04, 0x0a
        /*0056*/ 	.short	(.L_17 - .L_16)
	.align		4
.L_16:
        /*0058*/ 	.word	index@(.nv.constant0._Z4funcPiS_S_)
        /*005c*/ 	.short	0x0380
        /*005e*/ 	.short	0x0018


	//----- nvinfo : EIATTR_SW_WAR
	.align		4
.L_17:
        /*0060*/ 	.byte	0x04, 0x36
        /*0062*/ 	.short	(.L_19 - .L_18)
.L_18:
        /*0064*/ 	.word	0x00000008
.L_19:


//--------------------- .nv.callgraph             --------------------------
	.section	.nv.callgraph,"",@"SHT_CUDA_CALLGRAPH"
	.align	4
	.sectionentsize	8
	.align		4
        /*0000*/ 	.word	0x00000000
	.align		4
        /*0004*/ 	.word	0xffffffff
	.align		4
        /*0008*/ 	.word	0x00000000
	.align		4
        /*000c*/ 	.word	0xfffffffe
	.align		4
        /*0010*/ 	.word	0x00000000
	.align		4
        /*0014*/ 	.word	0xfffffffd
	.align		4
        /*0018*/ 	.word	0x00000000
	.align		4
        /*001c*/ 	.word	0xfffffffc


//--------------------- .text._Z4funcPiS_S_       --------------------------
	.section	.text._Z4funcPiS_S_,"ax",@progbits
	.align	128
        .global         _Z4funcPiS_S_
        .type           _Z4funcPiS_S_,@function
        .size           _Z4funcPiS_S_,(.L_x_1 - _Z4funcPiS_S_)
        .other          _Z4funcPiS_S_,@"STO_CUDA_ENTRY STV_DEFAULT"
_Z4funcPiS_S_:
.text._Z4funcPiS_S_:
[----:B------:R-:W-:Y:S01]  /*0000*/  LDC R1, c[0x0][0x37c] ;  /* 0x0000df00ff017b82 */ /* 0x000fe20000000800 */
[----:B------:R-:W0:Y:S07]  /*0010*/  S2R R0, SR_TID.X ;  /* 0x0000000000007919 */ /* 0x000e2e0000002100 */
[----:B------:R-:W0:Y:S01]  /*0020*/  S2UR UR6, SR_CTAID.X ;  /* 0x00000000000679c3 */ /* 0x000e220000002500 */
[----:B------:R-:W1:Y:S07]  /*0030*/  LDCU.64 UR4, c[0x0][0x358] ;  /* 0x00006b00ff0477ac */ /* 0x000e6e0008000a00 */
[----:B------:R-:W0:Y:S08]  /*0040*/  LDC R9, c[0x0][0x360] ;  /* 0x0000d800ff097b82 */ /* 0x000e300000000800 */
[----:B------:R-:W2:Y:S08]  /*0050*/  LDC.64 R2, c[0x0][0x380] ;  /* 0x0000e000ff027b82 */ /* 0x000eb00000000a00 */
[----:B------:R-:W3:Y:S01]  /*0060*/  LDC.64 R4, c[0x0][0x388] ;  /* 0x0000e200ff047b82 */ /* 0x000ee20000000a00 */
[----:B0-----:R-:W-:-:S07]  /*0070*/  IMAD R9, R9, UR6, R0 ;  /* 0x0000000609097c24 */ /* 0x001fce000f8e0200 */
[----:B------:R-:W0:Y:S01]  /*0080*/  LDC.64 R6, c[0x0][0x390] ;  /* 0x0000e400ff067b82 */ /* 0x000e220000000a00 */
[----:B--2---:R-:W-:-:S06]  /*0090*/  IMAD.WIDE R2, R9, 0x4, R2 ;  /* 0x0000000409027825 */ /* 0x004fcc00078e0202 */
[----:B-1----:R-:W2:Y:S01]  /*00a0*/  LDG.E R2, desc[UR4][R2.64] ;  /* 0x0000000402027981 */ /* 0x002ea2000c1e1900 */
[----:B---3--:R-:W-:-:S06]  /*00b0*/  IMAD.WIDE R4, R9, 0x4, R4 ;  /* 0x0000000409047825 */ /* 0x008fcc00078e0204 */
[----:B------:R-:W2:Y:S01]  /*00c0*/  LDG.E R5, desc[UR4][R4.64] ;  /* 0x0000000404057981 */ /* 0x000ea2000c1e1900 */
[----:B0-----:R-:W-:Y:S01]  /*00d0*/  IMAD.WIDE R6, R9, 0x4, R6 ;  /* 0x0000000409067825 */ /* 0x001fe200078e0206 */
[----:B--2---:R-:W-:-:S05]  /*00e0*/  IADD3 R9, PT, PT, R2, R5, RZ ;  /* 0x0000000502097210 */ /* 0x004fca0007ffe0ff */
[----:B------:R-:W-:Y:S01]  /*00f0*/  STG.E desc[UR4][R6.64], R9 ;  /* 0x0000000906007986 */ /* 0x000fe2000c101904 */
[----:B------:R-:W-:Y:S05]  /*0100*/  EXIT ;  /* 0x000000000000794d */ /* 0x000fea0003800000 */
.L_x_0:
[----:B------:R-:W-:-:S00]  /*0110*/  BRA `(.L_x_0) ;  /* 0xfffffffc00fc7947 */ /* 0x000fc0000383ffff */
[----:B------:R-:W-:-:S00]  /*0120*/  NOP ;  /* 0x0000000000007918 */ /* 0x000fc00000000000 */
        /* <DEDUP_REMOVED lines=13> */
.L_x_1:


//--------------------- .nv.shared.reserved.0     --------------------------
	.section	.nv.shared.reserved.0,"aw",@nobits
	.weak		__nv_reservedSMEM_offset_0_alias
	.size		__nv_reservedSMEM_offset_0_alias, 0, 64
	.other		__nv_reservedSMEM_offset_0_alias,@"STO_CUDA_RESERVED_SHARED STV_DEFAULT"
__nv_reservedSMEM_offset_0_alias:
	.zero		0
	.zero		64


//--------------------- .nv.constant0._Z4funcPiS_S_ --------------------------
	.section	.nv.constant0._Z4funcPiS_S_,"a",@progbits
	.sectionflags	@""
	.align	4
.nv.constant0._Z4funcPiS_S_:
	.zero		920


//--------------------- SYMBOLS --------------------------

	.type		.nv.reservedSmem.offset0,@object
	.size		.nv.reservedSmem.offset0,0x4
